//
// Generated by NVIDIA NVVM Compiler
//
// Compiler Build ID: CL-36424714
// Cuda compilation tools, release 13.0, V13.0.88
// Based on NVVM 20.0.0
//

.version 9.0
.target sm_100
.address_size 64

	// .globl	mymatmul_kernel0
// _ZZ16mymatmul_kernel0E11data_shared has been demoted
// _ZZ16mymatmul_kernel0E13kernel_shared has been demoted

.visible .entry mymatmul_kernel0(
	.param .u64 .ptr .align 1 mymatmul_kernel0_param_0,
	.param .u64 .ptr .align 1 mymatmul_kernel0_param_1,
	.param .u64 .ptr .align 1 mymatmul_kernel0_param_2
)
.maxntid 256
{
	.local .align 16 .b8 	__local_depot0[16384];
	.reg .b64 	%SP;
	.reg .b64 	%SPL;
	.reg .pred 	%p<5>;
	.reg .b32 	%r<52>;
	.reg .b32 	%f<206>;
	.reg .b64 	%rd<24>;
	// demoted variable
	.shared .align 4 .b8 _ZZ16mymatmul_kernel0E11data_shared[2048];
	// demoted variable
	.shared .align 4 .b8 _ZZ16mymatmul_kernel0E13kernel_shared[8192];
	mov.u64 	%SPL, __local_depot0;
	ld.param.u64 	%rd10, [mymatmul_kernel0_param_0];
	ld.param.u64 	%rd11, [mymatmul_kernel0_param_1];
	ld.param.u64 	%rd12, [mymatmul_kernel0_param_2];
	add.u64 	%rd1, %SPL, 0;
	mov.b32 	%r46, 0;
$L__BB0_1:
	shl.b32 	%r18, %r46, 5;
	mul.wide.u32 	%rd14, %r18, 4;
	add.s64 	%rd15, %rd1, %rd14;
	mov.f32 	%f33, 0f00000000;
	st.local.v4.f32 	[%rd15], {%f33, %f33, %f33, %f33};
	st.local.v4.f32 	[%rd15+8192], {%f33, %f33, %f33, %f33};
	st.local.v4.f32 	[%rd15+64], {%f33, %f33, %f33, %f33};
	st.local.v4.f32 	[%rd15+8256], {%f33, %f33, %f33, %f33};
	st.local.v4.f32 	[%rd15+16], {%f33, %f33, %f33, %f33};
	st.local.v4.f32 	[%rd15+8208], {%f33, %f33, %f33, %f33};
	st.local.v4.f32 	[%rd15+80], {%f33, %f33, %f33, %f33};
	st.local.v4.f32 	[%rd15+8272], {%f33, %f33, %f33, %f33};
	st.local.v4.f32 	[%rd15+32], {%f33, %f33, %f33, %f33};
	st.local.v4.f32 	[%rd15+8224], {%f33, %f33, %f33, %f33};
	st.local.v4.f32 	[%rd15+96], {%f33, %f33, %f33, %f33};
	st.local.v4.f32 	[%rd15+8288], {%f33, %f33, %f33, %f33};
	st.local.v4.f32 	[%rd15+48], {%f33, %f33, %f33, %f33};
	st.local.v4.f32 	[%rd15+8240], {%f33, %f33, %f33, %f33};
	st.local.v4.f32 	[%rd15+112], {%f33, %f33, %f33, %f33};
	st.local.v4.f32 	[%rd15+8304], {%f33, %f33, %f33, %f33};
	add.s32 	%r46, %r46, 1;
	setp.ne.s32 	%p1, %r46, 64;
	@%p1 bra 	$L__BB0_1;
	mov.u32 	%r3, %tid.x;
	mov.u32 	%r20, %ctaid.x;
	shl.b32 	%r4, %r20, 11;
	shl.b32 	%r21, %r3, 3;
	and.b32  	%r22, %r21, 1536;
	mov.u32 	%r23, _ZZ16mymatmul_kernel0E11data_shared;
	add.s32 	%r24, %r22, %r23;
	add.s32 	%r5, %r24, 4;
	add.s64 	%rd23, %rd1, 8192;
	cvta.to.global.u64 	%rd3, %rd11;
	cvta.to.global.u64 	%rd4, %rd10;
	mov.b32 	%r47, 0;
$L__BB0_3:
	bar.sync 	0;
	shl.b32 	%r26, %r3, 10;
	add.s32 	%r27, %r47, %r26;
	mul.wide.u32 	%rd16, %r27, 4;
	add.s64 	%rd17, %rd4, %rd16;
	ld.global.nc.f32 	%f34, [%rd17];
	shl.b32 	%r28, %r3, 2;
	mov.u32 	%r29, _ZZ16mymatmul_kernel0E11data_shared;
	add.s32 	%r30, %r29, %r28;
	st.shared.f32 	[%r30], %f34;
	ld.global.nc.f32 	%f35, [%rd17+1048576];
	st.shared.f32 	[%r30+1024], %f35;
	shl.b32 	%r31, %r47, 12;
	add.s32 	%r32, %r28, %r4;
	add.s32 	%r33, %r32, %r31;
	mul.wide.u32 	%rd18, %r33, 4;
	add.s64 	%rd19, %rd3, %rd18;
	ld.global.nc.v4.f32 	{%f36, %f37, %f38, %f39}, [%rd19];
	shl.b32 	%r34, %r3, 4;
	mov.u32 	%r35, _ZZ16mymatmul_kernel0E13kernel_shared;
	add.s32 	%r36, %r35, %r34;
	st.shared.v4.f32 	[%r36], {%f36, %f37, %f38, %f39};
	ld.global.nc.v4.f32 	{%f40, %f41, %f42, %f43}, [%rd19+4096];
	st.shared.v4.f32 	[%r36+4096], {%f40, %f41, %f42, %f43};
	bar.sync 	0;
	shl.b32 	%r37, %r3, 6;
	and.b32  	%r38, %r37, 4032;
	add.s32 	%r39, %r35, %r38;
	ld.shared.f32 	%f1, [%r39];
	ld.shared.f32 	%f2, [%r39+4096];
	ld.shared.f32 	%f3, [%r39+4];
	ld.shared.f32 	%f4, [%r39+4100];
	ld.shared.f32 	%f5, [%r39+8];
	ld.shared.f32 	%f6, [%r39+4104];
	ld.shared.f32 	%f7, [%r39+12];
	ld.shared.f32 	%f8, [%r39+4108];
	ld.shared.f32 	%f9, [%r39+16];
	ld.shared.f32 	%f10, [%r39+4112];
	ld.shared.f32 	%f11, [%r39+20];
	ld.shared.f32 	%f12, [%r39+4116];
	ld.shared.f32 	%f13, [%r39+24];
	ld.shared.f32 	%f14, [%r39+4120];
	ld.shared.f32 	%f15, [%r39+28];
	ld.shared.f32 	%f16, [%r39+4124];
	ld.shared.f32 	%f17, [%r39+32];
	ld.shared.f32 	%f18, [%r39+4128];
	ld.shared.f32 	%f19, [%r39+36];
	ld.shared.f32 	%f20, [%r39+4132];
	ld.shared.f32 	%f21, [%r39+40];
	ld.shared.f32 	%f22, [%r39+4136];
	ld.shared.f32 	%f23, [%r39+44];
	ld.shared.f32 	%f24, [%r39+4140];
	ld.shared.f32 	%f25, [%r39+48];
	ld.shared.f32 	%f26, [%r39+4144];
	ld.shared.f32 	%f27, [%r39+52];
	ld.shared.f32 	%f28, [%r39+4148];
	ld.shared.f32 	%f29, [%r39+56];
	ld.shared.f32 	%f30, [%r39+4152];
	ld.shared.f32 	%f31, [%r39+60];
	ld.shared.f32 	%f32, [%r39+4156];
	mov.b32 	%r49, 4;
	mov.u64 	%rd22, %rd23;
	mov.u32 	%r48, %r5;
$L__BB0_4:
	ld.shared.f32 	%f44, [%r48+-4];
	ld.local.v4.f32 	{%f45, %f46, %f47, %f48}, [%rd22+-8192];
	fma.rn.f32 	%f49, %f44, %f1, %f45;
	ld.local.v4.f32 	{%f50, %f51, %f52, %f53}, [%rd22];
	fma.rn.f32 	%f54, %f44, %f2, %f50;
	fma.rn.f32 	%f55, %f44, %f3, %f46;
	fma.rn.f32 	%f56, %f44, %f4, %f51;
	fma.rn.f32 	%f57, %f44, %f5, %f47;
	fma.rn.f32 	%f58, %f44, %f6, %f52;
	fma.rn.f32 	%f59, %f44, %f7, %f48;
	st.local.v4.f32 	[%rd22+-8192], {%f49, %f55, %f57, %f59};
	fma.rn.f32 	%f60, %f44, %f8, %f53;
	st.local.v4.f32 	[%rd22], {%f54, %f56, %f58, %f60};
	ld.shared.f32 	%f61, [%r48];
	ld.local.v4.f32 	{%f62, %f63, %f64, %f65}, [%rd22+-8128];
	fma.rn.f32 	%f66, %f61, %f1, %f62;
	ld.local.v4.f32 	{%f67, %f68, %f69, %f70}, [%rd22+64];
	fma.rn.f32 	%f71, %f61, %f2, %f67;
	fma.rn.f32 	%f72, %f61, %f3, %f63;
	fma.rn.f32 	%f73, %f61, %f4, %f68;
	fma.rn.f32 	%f74, %f61, %f5, %f64;
	fma.rn.f32 	%f75, %f61, %f6, %f69;
	fma.rn.f32 	%f76, %f61, %f7, %f65;
	st.local.v4.f32 	[%rd22+-8128], {%f66, %f72, %f74, %f76};
	fma.rn.f32 	%f77, %f61, %f8, %f70;
	st.local.v4.f32 	[%rd22+64], {%f71, %f73, %f75, %f77};
	ld.local.v4.f32 	{%f78, %f79, %f80, %f81}, [%rd22+-8176];
	fma.rn.f32 	%f82, %f44, %f9, %f78;
	ld.local.v4.f32 	{%f83, %f84, %f85, %f86}, [%rd22+16];
	fma.rn.f32 	%f87, %f44, %f10, %f83;
	fma.rn.f32 	%f88, %f44, %f11, %f79;
	fma.rn.f32 	%f89, %f44, %f12, %f84;
	fma.rn.f32 	%f90, %f44, %f13, %f80;
	fma.rn.f32 	%f91, %f44, %f14, %f85;
	fma.rn.f32 	%f92, %f44, %f15, %f81;
	st.local.v4.f32 	[%rd22+-8176], {%f82, %f88, %f90, %f92};
	fma.rn.f32 	%f93, %f44, %f16, %f86;
	st.local.v4.f32 	[%rd22+16], {%f87, %f89, %f91, %f93};
	ld.local.v4.f32 	{%f94, %f95, %f96, %f97}, [%rd22+-8112];
	fma.rn.f32 	%f98, %f61, %f9, %f94;
	ld.local.v4.f32 	{%f99, %f100, %f101, %f102}, [%rd22+80];
	fma.rn.f32 	%f103, %f61, %f10, %f99;
	fma.rn.f32 	%f104, %f61, %f11, %f95;
	fma.rn.f32 	%f105, %f61, %f12, %f100;
	fma.rn.f32 	%f106, %f61, %f13, %f96;
	fma.rn.f32 	%f107, %f61, %f14, %f101;
	fma.rn.f32 	%f108, %f61, %f15, %f97;
	st.local.v4.f32 	[%rd22+-8112], {%f98, %f104, %f106, %f108};
	fma.rn.f32 	%f109, %f61, %f16, %f102;
	st.local.v4.f32 	[%rd22+80], {%f103, %f105, %f107, %f109};
	ld.local.v4.f32 	{%f110, %f111, %f112, %f113}, [%rd22+-8160];
	fma.rn.f32 	%f114, %f44, %f17, %f110;
	ld.local.v4.f32 	{%f115, %f116, %f117, %f118}, [%rd22+32];
	fma.rn.f32 	%f119, %f44, %f18, %f115;
	fma.rn.f32 	%f120, %f44, %f19, %f111;
	fma.rn.f32 	%f121, %f44, %f20, %f116;
	fma.rn.f32 	%f122, %f44, %f21, %f112;
	fma.rn.f32 	%f123, %f44, %f22, %f117;
	fma.rn.f32 	%f124, %f44, %f23, %f113;
	st.local.v4.f32 	[%rd22+-8160], {%f114, %f120, %f122, %f124};
	fma.rn.f32 	%f125, %f44, %f24, %f118;
	st.local.v4.f32 	[%rd22+32], {%f119, %f121, %f123, %f125};
	ld.local.v4.f32 	{%f126, %f127, %f128, %f129}, [%rd22+-8096];
	fma.rn.f32 	%f130, %f61, %f17, %f126;
	ld.local.v4.f32 	{%f131, %f132, %f133, %f134}, [%rd22+96];
	fma.rn.f32 	%f135, %f61, %f18, %f131;
	fma.rn.f32 	%f136, %f61, %f19, %f127;
	fma.rn.f32 	%f137, %f61, %f20, %f132;
	fma.rn.f32 	%f138, %f61, %f21, %f128;
	fma.rn.f32 	%f139, %f61, %f22, %f133;
	fma.rn.f32 	%f140, %f61, %f23, %f129;
	st.local.v4.f32 	[%rd22+-8096], {%f130, %f136, %f138, %f140};
	fma.rn.f32 	%f141, %f61, %f24, %f134;
	st.local.v4.f32 	[%rd22+96], {%f135, %f137, %f139, %f141};
	ld.local.v4.f32 	{%f142, %f143, %f144, %f145}, [%rd22+-8144];
	fma.rn.f32 	%f146, %f44, %f25, %f142;
	ld.local.v4.f32 	{%f147, %f148, %f149, %f150}, [%rd22+48];
	fma.rn.f32 	%f151, %f44, %f26, %f147;
	fma.rn.f32 	%f152, %f44, %f27, %f143;
	fma.rn.f32 	%f153, %f44, %f28, %f148;
	fma.rn.f32 	%f154, %f44, %f29, %f144;
	fma.rn.f32 	%f155, %f44, %f30, %f149;
	fma.rn.f32 	%f156, %f44, %f31, %f145;
	st.local.v4.f32 	[%rd22+-8144], {%f146, %f152, %f154, %f156};
	fma.rn.f32 	%f157, %f44, %f32, %f150;
	st.local.v4.f32 	[%rd22+48], {%f151, %f153, %f155, %f157};
	ld.local.v4.f32 	{%f158, %f159, %f160, %f161}, [%rd22+-8080];
	fma.rn.f32 	%f162, %f61, %f25, %f158;
	ld.local.v4.f32 	{%f163, %f164, %f165, %f166}, [%rd22+112];
	fma.rn.f32 	%f167, %f61, %f26, %f163;
	fma.rn.f32 	%f168, %f61, %f27, %f159;
	fma.rn.f32 	%f169, %f61, %f28, %f164;
	fma.rn.f32 	%f170, %f61, %f29, %f160;
	fma.rn.f32 	%f171, %f61, %f30, %f165;
	fma.rn.f32 	%f172, %f61, %f31, %f161;
	st.local.v4.f32 	[%rd22+-8080], {%f162, %f168, %f170, %f172};
	fma.rn.f32 	%f173, %f61, %f32, %f166;
	st.local.v4.f32 	[%rd22+112], {%f167, %f169, %f171, %f173};
	add.s32 	%r49, %r49, 8;
	add.s32 	%r48, %r48, 8;
	add.s64 	%rd22, %rd22, 128;
	setp.ne.s32 	%p2, %r49, 516;
	@%p2 bra 	$L__BB0_4;
	add.s32 	%r47, %r47, 1;
	setp.ne.s32 	%p3, %r47, 1024;
	@%p3 bra 	$L__BB0_3;
	shl.b32 	%r41, %r3, 13;
	and.b32  	%r42, %r41, 1572864;
	shl.b32 	%r43, %r3, 4;
	and.b32  	%r44, %r43, 1008;
	add.s32 	%r45, %r42, %r4;
	add.s32 	%r50, %r45, %r44;
	cvta.to.global.u64 	%rd7, %rd12;
	mov.b32 	%r51, 0;
$L__BB0_7:
	ld.local.v4.f32 	{%f174, %f175, %f176, %f177}, [%rd23+-8192];
	mul.wide.u32 	%rd20, %r50, 4;
	add.s64 	%rd21, %rd7, %rd20;
	st.global.f32 	[%rd21], %f174;
	ld.local.v4.f32 	{%f178, %f179, %f180, %f181}, [%rd23];
	st.global.f32 	[%rd21+4096], %f178;
	st.global.f32 	[%rd21+4], %f175;
	st.global.f32 	[%rd21+4100], %f179;
	st.global.f32 	[%rd21+8], %f176;
	st.global.f32 	[%rd21+4104], %f180;
	st.global.f32 	[%rd21+12], %f177;
	st.global.f32 	[%rd21+4108], %f181;
	ld.local.v4.f32 	{%f182, %f183, %f184, %f185}, [%rd23+-8176];
	st.global.f32 	[%rd21+16], %f182;
	ld.local.v4.f32 	{%f186, %f187, %f188, %f189}, [%rd23+16];
	st.global.f32 	[%rd21+4112], %f186;
	st.global.f32 	[%rd21+20], %f183;
	st.global.f32 	[%rd21+4116], %f187;
	st.global.f32 	[%rd21+24], %f184;
	st.global.f32 	[%rd21+4120], %f188;
	st.global.f32 	[%rd21+28], %f185;
	st.global.f32 	[%rd21+4124], %f189;
	ld.local.v4.f32 	{%f190, %f191, %f192, %f193}, [%rd23+-8160];
	st.global.f32 	[%rd21+32], %f190;
	ld.local.v4.f32 	{%f194, %f195, %f196, %f197}, [%rd23+32];
	st.global.f32 	[%rd21+4128], %f194;
	st.global.f32 	[%rd21+36], %f191;
	st.global.f32 	[%rd21+4132], %f195;
	st.global.f32 	[%rd21+40], %f192;
	st.global.f32 	[%rd21+4136], %f196;
	st.global.f32 	[%rd21+44], %f193;
	st.global.f32 	[%rd21+4140], %f197;
	ld.local.v4.f32 	{%f198, %f199, %f200, %f201}, [%rd23+-8144];
	st.global.f32 	[%rd21+48], %f198;
	ld.local.v4.f32 	{%f202, %f203, %f204, %f205}, [%rd23+48];
	st.global.f32 	[%rd21+4144], %f202;
	st.global.f32 	[%rd21+52], %f199;
	st.global.f32 	[%rd21+4148], %f203;
	st.global.f32 	[%rd21+56], %f200;
	st.global.f32 	[%rd21+4152], %f204;
	st.global.f32 	[%rd21+60], %f201;
	st.global.f32 	[%rd21+4156], %f205;
	add.s32 	%r51, %r51, 1;
	add.s32 	%r50, %r50, 4096;
	add.s64 	%rd23, %rd23, 64;
	setp.ne.s32 	%p4, %r51, 128;
	@%p4 bra 	$L__BB0_7;
	ret;

}


// ===== COMPILED SASS (sm_100) =====

	.target	sm_100

	.elftype	@"ET_EXEC"


//--------------------- .note.nv.tkinfo           --------------------------
	.section	.note.nv.tkinfo,"",@"SHT_NOTE"
	.sectionflags	@"SHF_NOTE_NV_TKINFO"
	.tkinfo
        /*0018*/ 	.word	0x00000002
        /*0030*/ 	.string	""
        /*0030*/ 	.string	"ptxas"
        /*0030*/ 	.string	"Cuda compilation tools, release 13.0, V13.0.88"
        /*0030*/ 	.string	"Build cuda_13.0.r13.0/compiler.36424714_0"
        /*0030*/ 	.string	"-arch sm_100 -m 64 "



//--------------------- .note.nv.cuinfo           --------------------------
	.section	.note.nv.cuinfo,"",@"SHT_NOTE"
	.sectionflags	@"SHF_NOTE_NV_CUINFO"
        /*0018*/ 	.short	0x0002
        /*001a*/ 	.short	0x0064
        /*001c*/ 	.short	0x0082
	.zero		2


//--------------------- .nv.info                  --------------------------
	.section	.nv.info,"",@"SHT_CUDA_INFO"
	.align	4


	//----- nvinfo : EIATTR_REGCOUNT
	.align		4
        /*0000*/ 	.byte	0x04, 0x2f
        /*0002*/ 	.short	(.L_1 - .L_0)
	.align		4
.L_0:
        /*0004*/ 	.word	index@(mymatmul_kernel0)
        /*0008*/ 	.word	0x0000004b


	//----- nvinfo : EIATTR_FRAME_SIZE
	.align		4
.L_1:
        /*000c*/ 	.byte	0x04, 0x11
        /*000e*/ 	.short	(.L_3 - .L_2)
	.align		4
.L_2:
        /*0010*/ 	.word	index@(mymatmul_kernel0)
        /*0014*/ 	.word	0x00004000


	//----- nvinfo : EIATTR_MIN_STACK_SIZE
	.align		4
.L_3:
        /*0018*/ 	.byte	0x04, 0x12
        /*001a*/ 	.short	(.L_5 - .L_4)
	.align		4
.L_4:
        /*001c*/ 	.word	index@(mymatmul_kernel0)
        /*0020*/ 	.word	0x00004000
.L_5:


//--------------------- .nv.compat                --------------------------
	.section	.nv.compat,"",@"SHT_CUDA_COMPAT_INFO"
	.align	4
        /*0000*/ 	.byte	0x02, 0x09, 0x00, 0x00, 0x02, 0x02, 0x01, 0x00, 0x02, 0x05, 0x05, 0x00, 0x03, 0x07, 0x01, 0x01
        /*0010*/ 	.byte	0x02, 0x03, 0x00, 0x00, 0x02, 0x06, 0x01, 0x00, 0x04, 0x0b, 0x08, 0x00, 0x09, 0x00, 0x00, 0x00
        /*0020*/ 	.byte	0x00, 0x00, 0x00, 0x00


//--------------------- .nv.info.mymatmul_kernel0 --------------------------
	.section	.nv.info.mymatmul_kernel0,"",@"SHT_CUDA_INFO"
	.sectionflags	@""
	.align	4


	//----- nvinfo : EIATTR_CUDA_API_VERSION
	.align		4
        /*0000*/ 	.byte	0x04, 0x37
        /*0002*/ 	.short	(.L_7 - .L_6)
.L_6:
        /*0004*/ 	.word	0x00000082


	//----- nvinfo : EIATTR_KPARAM_INFO
	.align		4
.L_7:
        /*0008*/ 	.byte	0x04, 0x17
        /*000a*/ 	.short	(.L_9 - .L_8)
.L_8:
        /*000c*/ 	.word	0x00000000
        /*0010*/ 	.short	0x0002
        /*0012*/ 	.short	0x0010
        /*0014*/ 	.byte	0x00, 0xf5, 0x21, 0x00


	//----- nvinfo : EIATTR_KPARAM_INFO
	.align		4
.L_9:
        /*0018*/ 	.byte	0x04, 0x17
        /*001a*/ 	.short	(.L_11 - .L_10)
.L_10:
        /*001c*/ 	.word	0x00000000
        /*0020*/ 	.short	0x0001
        /*0022*/ 	.short	0x0008
        /*0024*/ 	.byte	0x00, 0xf5, 0x21, 0x00


	//----- nvinfo : EIATTR_KPARAM_INFO
	.align		4
.L_11:
        /*0028*/ 	.byte	0x04, 0x17
        /*002a*/ 	.short	(.L_13 - .L_12)
.L_12:
        /*002c*/ 	.word	0x00000000
        /*0030*/ 	.short	0x0000
        /*0032*/ 	.short	0x0000
        /*0034*/ 	.byte	0x00, 0xf5, 0x21, 0x00


	//----- nvinfo : EIATTR_SPARSE_MMA_MASK
	.align		4
.L_13:
        /*0038*/ 	.byte	0x03, 0x50
        /*003a*/ 	.short	0x0000


	//----- nvinfo : EIATTR_MAXREG_COUNT
	.align		4
        /*003c*/ 	.byte	0x03, 0x1b
        /*003e*/ 	.short	0x00ff


	//----- nvinfo : EIATTR_NUM_BARRIERS
	.align		4
        /*0040*/ 	.byte	0x02, 0x4c
        /*0042*/ 	.byte	0x01
	.zero		1


	//----- nvinfo : EIATTR_MERCURY_ISA_VERSION
	.align		4
        /*0044*/ 	.byte	0x03, 0x5f
        /*0046*/ 	.short	0x0101


	//----- nvinfo : EIATTR_VRC_CTA_INIT_COUNT
	.align		4
        /*0048*/ 	.byte	0x02, 0x4a
	.zero		1
	.zero		1


	//----- nvinfo : EIATTR_EXIT_INSTR_OFFSETS
	.align		4
        /*004c*/ 	.byte	0x04, 0x1c
        /*004e*/ 	.short	(.L_15 - .L_14)


	//   ....[0]....
.L_14:
        /*0050*/ 	.word	0x00001910


	//----- nvinfo : EIATTR_MAX_THREADS
	.align		4
.L_15:
        /*0054*/ 	.byte	0x04, 0x05
        /*0056*/ 	.short	(.L_17 - .L_16)
.L_16:
        /*0058*/ 	.word	0x00000100
        /*005c*/ 	.word	0x00000001
        /*0060*/ 	.word	0x00000001


	//----- nvinfo : EIATTR_CBANK_PARAM_SIZE
	.align		4
.L_17:
        /*0064*/ 	.byte	0x03, 0x19
        /*0066*/ 	.short	0x0018


	//----- nvinfo : EIATTR_PARAM_CBANK
	.align		4
        /*0068*/ 	.byte	0x04, 0x0a
        /*006a*/ 	.short	(.L_19 - .L_18)
	.align		4
.L_18:
        /*006c*/ 	.word	index@(.nv.constant0.mymatmul_kernel0)
        /*0070*/ 	.short	0x0380
        /*0072*/ 	.short	0x0018


	//----- nvinfo : EIATTR_SW_WAR
	.align		4
.L_19:
        /*0074*/ 	.byte	0x04, 0x36
        /*0076*/ 	.short	(.L_21 - .L_20)
.L_20:
        /*0078*/ 	.word	0x00000008
.L_21:


//--------------------- .nv.callgraph             --------------------------
	.section	.nv.callgraph,"",@"SHT_CUDA_CALLGRAPH"
	.align	4
	.sectionentsize	8
	.align		4
        /*0000*/ 	.word	0x00000000
	.align		4
        /*0004*/ 	.word	0xffffffff
	.align		4
        /*0008*/ 	.word	0x00000000
	.align		4
        /*000c*/ 	.word	0xfffffffe
	.align		4
        /*0010*/ 	.word	0x00000000
	.align		4
        /*0014*/ 	.word	0xfffffffd
	.align		4
        /*0018*/ 	.word	0x00000000
	.align		4
        /*001c*/ 	.word	0xfffffffc


//--------------------- .text.mymatmul_kernel0    --------------------------
	.section	.text.mymatmul_kernel0,"ax",@progbits
	.align	128
        .global         mymatmul_kernel0
        .type           mymatmul_kernel0,@function
        .size           mymatmul_kernel0,(.L_x_5 - mymatmul_kernel0)
        .other          mymatmul_kernel0,@"STO_CUDA_ENTRY STV_DEFAULT"
mymatmul_kernel0:
.text.mymatmul_kernel0:
[----:B------:R-:W0:Y:S02]  /*0000*/  LDC R1, c[0x0][0x37c] ;  /* 0x0000df00ff017b82 */ /* 0x000e240000000800 */
[----:B0-----:R-:W-:Y:S01]  /*0010*/  IADD3 R1, PT, PT, R1, -0x4000, RZ ;  /* 0xffffc00001017810 */ /* 0x001fe20007ffe0ff */
[----:B------:R-:W-:-:S03]  /*0020*/  HFMA2 R2, -RZ, RZ, 0, 5.9604644775390625e-08 ;  /* 0x00000001ff027431 */ /* 0x000fc600000001ff */
[----:B------:R-:W-:Y:S01]  /*0030*/  MOV R0, R1 ;  /* 0x0000000100007202 */ /* 0x000fe20000000f00 */
[----:B------:R0:W-:Y:S04]  /*0040*/  STL.128 [R1], RZ ;  /* 0x000000ff01007387 */ /* 0x0001e80000100c00 */
[----:B------:R0:W-:Y:S04]  /*0050*/  STL.128 [R1+0x2000], RZ ;  /* 0x002000ff01007387 */ /* 0x0001e80000100c00 */
        /* <DEDUP_REMOVED lines=13> */
[----:B------:R0:W-:Y:S02]  /*0130*/  STL.128 [R1+0x2070], RZ ;  /* 0x002070ff01007387 */ /* 0x0001e40000100c00 */
.L_x_0:
[C---:B--2---:R-:W-:Y:S02]  /*0140*/  SHF.L.U32 R3, R2.reuse, 0x5, RZ ;  /* 0x0000000502037819 */ /* 0x044fe400000006ff */
[C---:B------:R-:W-:Y:S02]  /*0150*/  IADD3 R4, PT, PT, R2.reuse, 0x1, RZ ;  /* 0x0000000102047810 */ /* 0x040fe40007ffe0ff */
[----:B------:R-:W-:Y:S02]  /*0160*/  IADD3 R6, PT, PT, R2, 0x2, RZ ;  /* 0x0000000202067810 */ /* 0x000fe40007ffe0ff */
[----:B------:R-:W-:Y:S02]  /*0170*/  LEA R3, R3, R0, 0x2 ;  /* 0x0000000003037211 */ /* 0x000fe400078e10ff */
[----:B------:R-:W-:Y:S02]  /*0180*/  SHF.L.U32 R5, R4, 0x5, RZ ;  /* 0x0000000504057819 */ /* 0x000fe400000006ff */
[----:B------:R-:W-:Y:S01]  /*0190*/  IADD3 R8, PT, PT, R2, 0x3, RZ ;  /* 0x0000000302087810 */ /* 0x000fe20007ffe0ff */
[----:B------:R-:W-:Y:S01]  /*01a0*/  STL.128 [R3], RZ ;  /* 0x000000ff03007387 */ /* 0x000fe20000100c00 */
[----:B------:R-:W-:-:S02]  /*01b0*/  SHF.L.U32 R7, R6, 0x5, RZ ;  /* 0x0000000506077819 */ /* 0x000fc400000006ff */
[----:B------:R-:W-:Y:S01]  /*01c0*/  IADD3 R4, PT, PT, R2, 0x4, RZ ;  /* 0x0000000402047810 */ /* 0x000fe20007ffe0ff */
[----:B------:R-:W-:Y:S01]  /*01d0*/  STL.128 [R3+0x2000], RZ ;  /* 0x002000ff03007387 */ /* 0x000fe20000100c00 */
[-C--:B------:R-:W-:Y:S02]  /*01e0*/  LEA R5, R5, R0.reuse, 0x2 ;  /* 0x0000000005057211 */ /* 0x080fe400078e10ff */
[----:B------:R-:W-:Y:S01]  /*01f0*/  SHF.L.U32 R9, R8, 0x5, RZ ;  /* 0x0000000508097819 */ /* 0x000fe200000006ff */
[----:B------:R-:W-:Y:S01]  /*0200*/  STL.128 [R3+0x40], RZ ;  /* 0x000040ff03007387 */ /* 0x000fe20000100c00 */
[-C--:B------:R-:W-:Y:S02]  /*0210*/  LEA R7, R7, R0.reuse, 0x2 ;  /* 0x0000000007077211 */ /* 0x080fe400078e10ff */
[----:B------:R-:W-:Y:S01]  /*0220*/  IADD3 R6, PT, PT, R2, 0x5, RZ ;  /* 0x0000000502067810 */ /* 0x000fe20007ffe0ff */
[----:B------:R-:W-:Y:S01]  /*0230*/  STL.128 [R3+0x2040], RZ ;  /* 0x002040ff03007387 */ /* 0x000fe20000100c00 */
[----:B------:R-:W-:-:S03]  /*0240*/  LEA R9, R9, R0, 0x2 ;  /* 0x0000000009097211 */ /* 0x000fc600078e10ff */
[----:B------:R-:W-:Y:S04]  /*0250*/  STL.128 [R3+0x10], RZ ;  /* 0x000010ff03007387 */ /* 0x000fe80000100c00 */
        /* <DEDUP_REMOVED lines=10> */
[----:B------:R1:W-:Y:S04]  /*0300*/  STL.128 [R3+0x2070], RZ ;  /* 0x002070ff03007387 */ /* 0x0003e80000100c00 */
[----:B------:R-:W-:Y:S01]  /*0310*/  STL.128 [R5], RZ ;  /* 0x000000ff05007387 */ /* 0x000fe20000100c00 */
[----:B-1----:R-:W-:-:S03]  /*0320*/  SHF.L.U32 R3, R4, 0x5, RZ ;  /* 0x0000000504037819 */ /* 0x002fc600000006ff */
[----:B------:R-:W-:Y:S01]  /*0330*/  STL.128 [R5+0x2000], RZ ;  /* 0x002000ff05007387 */ /* 0x000fe20000100c00 */
[----:B------:R-:W-:Y:S02]  /*0340*/  IADD3 R4, PT, PT, R2, 0x6, RZ ;  /* 0x0000000602047810 */ /* 0x000fe40007ffe0ff */
[----:B------:R-:W-:Y:S01]  /*0350*/  LEA R3, R3, R0, 0x2 ;  /* 0x0000000003037211 */ /* 0x000fe200078e10ff */
        /* <DEDUP_REMOVED lines=14> */
[----:B------:R-:W-:Y:S04]  /*0440*/  STL.128 [R7], RZ ;  /* 0x000000ff07007387 */ /* 0x000fe80000100c00 */
[----:B------:R-:W-:Y:S01]  /*0450*/  STL.128 [R7+0x2000], RZ ;  /* 0x002000ff07007387 */ /* 0x000fe20000100c00 */
[----:B-1----:R-:W-:-:S02]  /*0460*/  SHF.L.U32 R5, R6, 0x5, RZ ;  /* 0x0000000506057819 */ /* 0x002fc400000006ff */
        /* <DEDUP_REMOVED lines=19> */
[C---:B------:R-:W-:Y:S02]  /*05a0*/  IADD3 R4, PT, PT, R2.reuse, 0x8, RZ ;  /* 0x0000000802047810 */ /* 0x040fe40007ffe0ff */
[----:B------:R-:W-:Y:S01]  /*05b0*/  LEA R7, R7, R0, 0x2 ;  /* 0x0000000007077211 */ /* 0x000fe200078e10ff */
[----:B------:R-:W-:Y:S01]  /*05c0*/  STL.128 [R9+0x40], RZ ;  /* 0x000040ff09007387 */ /* 0x000fe20000100c00 */
[----:B------:R-:W-:-:S03]  /*05d0*/  IADD3 R2, PT, PT, R2, 0x9, RZ ;  /* 0x0000000902027810 */ /* 0x000fc60007ffe0ff */
[----:B------:R-:W-:Y:S01]  /*05e0*/  STL.128 [R9+0x2040], RZ ;  /* 0x002040ff09007387 */ /* 0x000fe20000100c00 */
[----:B------:R-:W-:-:S03]  /*05f0*/  ISETP.NE.AND P0, PT, R2, 0x40, PT ;  /* 0x000000400200780c */ /* 0x000fc60003f05270 */
        /* <DEDUP_REMOVED lines=14> */
[----:B-1----:R-:W-:-:S03]  /*06e0*/  SHF.L.U32 R9, R6, 0x5, RZ ;  /* 0x0000000506097819 */ /* 0x002fc600000006ff */
        /* <DEDUP_REMOVED lines=15> */
[----:B------:R2:W-:Y:S01]  /*07e0*/  STL.128 [R5], RZ ;  /* 0x000000ff05007387 */ /* 0x0005e20000100c00 */
[----:B-1----:R-:W-:-:S03]  /*07f0*/  SHF.L.U32 R3, R4, 0x5, RZ ;  /* 0x0000000504037819 */ /* 0x002fc600000006ff */
[----:B------:R2:W-:Y:S01]  /*0800*/  STL.128 [R5+0x2000], RZ ;  /* 0x002000ff05007387 */ /* 0x0005e20000100c00 */
[----:B------:R-:W-:-:S03]  /*0810*/  LEA R3, R3, R0, 0x2 ;  /* 0x0000000003037211 */ /* 0x000fc600078e10ff */
        /* <DEDUP_REMOVED lines=61> */
[----:B------:R2:W-:Y:S01]  /*0bf0*/  STL.128 [R3+0x2070], RZ ;  /* 0x002070ff03007387 */ /* 0x0005e20000100c00 */
[----:B------:R-:W-:Y:S05]  /*0c00*/  @P0 BRA `(.L_x_0) ;  /* 0xfffffff4004c0947 */ /* 0x000fea000383ffff */
[----:B--2---:R-:W1:Y:S01]  /*0c10*/  S2R R3, SR_TID.X ;  /* 0x0000000000037919 */ /* 0x004e620000002100 */
[----:B------:R-:W2:Y:S01]  /*0c20*/  S2UR UR4, SR_CTAID.X ;  /* 0x00000000000479c3 */ /* 0x000ea20000002500 */
[----:B------:R-:W-:Y:S01]  /*0c30*/  MOV R2, 0x400 ;  /* 0x0000040000027802 */ /* 0x000fe20000000f00 */
[----:B------:R-:W3:Y:S01]  /*0c40*/  LDCU.64 UR8, c[0x0][0x358] ;  /* 0x00006b00ff0877ac */ /* 0x000ee20008000a00 */
[----:B------:R-:W4:Y:S01]  /*0c50*/  S2R R69, SR_CgaCtaId ;  /* 0x0000000000457919 */ /* 0x000f220000008800 */
[----:B------:R-:W-:Y:S01]  /*0c60*/  MOV R70, RZ ;  /* 0x000000ff00467202 */ /* 0x000fe20000000f00 */
[----:B--2---:R-:W-:Y:S01]  /*0c70*/  USHF.L.U32 UR4, UR4, 0xb, URZ ;  /* 0x0000000b04047899 */ /* 0x004fe200080006ff */
[----:B-1----:R-:W-:Y:S02]  /*0c80*/  SHF.L.U32 R0, R3, 0x3, RZ ;  /* 0x0000000303007819 */ /* 0x002fe400000006ff */
[----:B----4-:R-:W-:Y:S02]  /*0c90*/  LEA R69, R69, R2, 0x18 ;  /* 0x0000000245457211 */ /* 0x010fe400078ec0ff */
[----:B------:R-:W-:-:S04]  /*0ca0*/  LOP3.LUT R0, R0, 0x600, RZ, 0xc0, !PT ;  /* 0x0000060000007812 */ /* 0x000fc800078ec0ff */
[----:B------:R-:W-:Y:S02]  /*0cb0*/  IADD3 R69, PT, PT, R0, 0x4, R69 ;  /* 0x0000000400457810 */ /* 0x000fe40007ffe045 */
[----:B---3--:R-:W-:-:S07]  /*0cc0*/  IADD3 R0, PT, PT, R1, 0x2000, RZ ;  /* 0x0000200001007810 */ /* 0x008fce0007ffe0ff */
.L_x_2:
[----:B------:R-:W1:Y:S01]  /*0cd0*/  LDC.64 R4, c[0x0][0x380] ;  /* 0x0000e000ff047b82 */ /* 0x000e620000000a00 */
[C---:B------:R-:W-:Y:S02]  /*0ce0*/  LEA R11, R3.reuse, UR4, 0x2 ;  /* 0x00000004030b7c11 */ /* 0x040fe4000f8e10ff */
[----:B------:R-:W-:Y:S02]  /*0cf0*/  LEA R9, R3, R70, 0xa ;  /* 0x0000004603097211 */ /* 0x000fe400078e50ff */
[----:B------:R-:W-:-:S03]  /*0d00*/  LEA R11, R70, R11, 0xc ;  /* 0x0000000b460b7211 */ /* 0x000fc600078e60ff */
[----:B------:R-:W2:Y:S01]  /*0d10*/  LDC.64 R6, c[0x0][0x388] ;  /* 0x0000e200ff067b82 */ /* 0x000ea20000000a00 */
[----:B-1----:R-:W-:-:S05]  /*0d20*/  IMAD.WIDE.U32 R4, R9, 0x4, R4 ;  /* 0x0000000409047825 */ /* 0x002fca00078e0004 */
[----:B------:R-:W3:Y:S01]  /*0d30*/  LDG.E.CONSTANT R2, desc[UR8][R4.64] ;  /* 0x0000000804027981 */ /* 0x000ee2000c1e9900 */
[----:B--2---:R-:W-:-:S03]  /*0d40*/  IMAD.WIDE.U32 R6, R11, 0x4, R6 ;  /* 0x000000040b067825 */ /* 0x004fc600078e0006 */
[----:B------:R-:W2:Y:S04]  /*0d50*/  LDG.E.CONSTANT R36, desc[UR8][R4.64+0x100000] ;  /* 0x1000000804247981 */ /* 0x000ea8000c1e9900 */
[----:B------:R-:W4:Y:S04]  /*0d60*/  LDG.E.128.CONSTANT R40, desc[UR8][R6.64] ;  /* 0x0000000806287981 */ /* 0x000f28000c1e9d00 */
[----:B------:R-:W5:Y:S01]  /*0d70*/  LDG.E.128.CONSTANT R44, desc[UR8][R6.64+0x1000] ;  /* 0x00100008062c7981 */ /* 0x000f62000c1e9d00 */
[----:B------:R-:W1:Y:S01]  /*0d80*/  S2UR UR7, SR_CgaCtaId ;  /* 0x00000000000779c3 */ /* 0x000e620000008800 */
[----:B------:R-:W-:-:S02]  /*0d90*/  UMOV UR6, 0x400 ;  /* 0x0000040000067882 */ /* 0x000fc40000000000 */
[----:B------:R-:W-:Y:S02]  /*0da0*/  UIADD3 UR5, UPT, UPT, UR6, 0x800, URZ ;  /* 0x0000080006057890 */ /* 0x000fe4000fffe0ff */
[----:B-1----:R-:W-:Y:S02]  /*0db0*/  ULEA UR6, UR7, UR6, 0x18 ;  /* 0x0000000607067291 */ /* 0x002fe4000f8ec0ff */
[----:B------:R-:W-:-:S04]  /*0dc0*/  ULEA UR5, UR7, UR5, 0x18 ;  /* 0x0000000507057291 */ /* 0x000fc8000f8ec0ff */
[C---:B------:R-:W-:Y:S01]  /*0dd0*/  LEA R37, R3.reuse, UR6, 0x2 ;  /* 0x0000000603257c11 */ /* 0x040fe2000f8e10ff */
[----:B------:R-:W-:Y:S01]  /*0de0*/  BAR.SYNC.DEFER_BLOCKING 0x0 ;  /* 0x0000000000007b1d */ /* 0x000fe20000010000 */
[C---:B------:R-:W-:Y:S02]  /*0df0*/  LEA R38, R3.reuse, UR5, 0x4 ;  /* 0x0000000503267c11 */ /* 0x040fe4000f8e20ff */
[----:B------:R-:W-:Y:S02]  /*0e00*/  SHF.L.U32 R8, R3, 0x6, RZ ;  /* 0x0000000603087819 */ /* 0x000fe400000006ff */
[----:B------:R-:W-:Y:S02]  /*0e10*/  IADD3 R70, PT, PT, R70, 0x1, RZ ;  /* 0x0000000146467810 */ /* 0x000fe40007ffe0ff */
[----:B------:R-:W-:Y:S02]  /*0e20*/  LOP3.LUT R39, R8, 0xfc0, RZ, 0xc0, !PT ;  /* 0x00000fc008277812 */ /* 0x000fe400078ec0ff */
[----:B------:R-:W-:-:S02]  /*0e30*/  ISETP.NE.AND P0, PT, R70, 0x400, PT ;  /* 0x000004004600780c */ /* 0x000fc40003f05270 */
[----:B------:R-:W-:Y:S01]  /*0e40*/  MOV R68, R69 ;  /* 0x0000004500447202 */ /* 0x000fe20000000f00 */
[----:B---3--:R1:W-:Y:S04]  /*0e50*/  STS [R37], R2 ;  /* 0x0000000225007388 */ /* 0x0083e80000000800 */
[----:B--2---:R2:W-:Y:S04]  /*0e60*/  STS [R37+0x400], R36 ;  /* 0x0004002425007388 */ /* 0x0045e80000000800 */
[----:B----4-:R2:W-:Y:S04]  /*0e70*/  STS.128 [R38], R40 ;  /* 0x0000002826007388 */ /* 0x0105e80000000c00 */
[----:B-----5:R2:W-:Y:S01]  /*0e80*/  STS.128 [R38+0x1000], R44 ;  /* 0x0010002c26007388 */ /* 0x0205e20000000c00 */
[----:B------:R-:W-:Y:S01]  /*0e90*/  BAR.SYNC.DEFER_BLOCKING 0x0 ;  /* 0x0000000000007b1d */ /* 0x000fe20000010000 */
[----:B-1----:R-:W-:-:S05]  /*0ea0*/  MOV R2, R0 ;  /* 0x0000000000027202 */ /* 0x002fca0000000f00 */
[----:B------:R2:W1:Y:S04]  /*0eb0*/  LDS.128 R32, [R39+UR5] ;  /* 0x0000000527207984 */ /* 0x0004680008000c00 */
[----:B------:R2:W3:Y:S04]  /*0ec0*/  LDS.128 R28, [R39+UR5+0x1000] ;  /* 0x00100005271c7984 */ /* 0x0004e80008000c00 */
[----:B------:R2:W4:Y:S04]  /*0ed0*/  LDS.128 R24, [R39+UR5+0x10] ;  /* 0x0000100527187984 */ /* 0x0005280008000c00 */
[----:B------:R2:W0:Y:S04]  /*0ee0*/  LDS.128 R20, [R39+UR5+0x1010] ;  /* 0x0010100527147984 */ /* 0x0004280008000c00 */
[----:B------:R2:W0:Y:S04]  /*0ef0*/  LDS.128 R16, [R39+UR5+0x20] ;  /* 0x0000200527107984 */ /* 0x0004280008000c00 */
[----:B------:R2:W0:Y:S04]  /*0f00*/  LDS.128 R12, [R39+UR5+0x1020] ;  /* 0x00102005270c7984 */ /* 0x0004280008000c00 */
[----:B------:R2:W0:Y:S04]  /*0f10*/  LDS.128 R8, [R39+UR5+0x30] ;  /* 0x0000300527087984 */ /* 0x0004280008000c00 */
[----:B------:R2:W0:Y:S01]  /*0f20*/  LDS.128 R4, [R39+UR5+0x1030] ;  /* 0x0010300527047984 */ /* 0x0004220008000c00 */
[----:B------:R-:W-:-:S05]  /*0f30*/  UMOV UR5, 0x4 ;  /* 0x0000000400057882 */ /* 0x000fca0000000000 */
.L_x_1:
[----:B--2---:R-:W3:Y:S04]  /*0f40*/  LDL.128 R36, [R2] ;  /* 0x0000000002247983 */ /* 0x004ee80000100c00 */
[----:B------:R-:W3:Y:S04]  /*0f50*/  LDS R72, [R68+-0x4] ;  /* 0xfffffc0044487984 */ /* 0x000ee80000000800 */
[----:B------:R-:W1:Y:S04]  /*0f60*/  LDL.128 R44, [R2+-0x2000] ;  /* 0xffe00000022c7983 */ /* 0x000e680000100c00 */
[----:B------:R-:W4:Y:S04]  /*0f70*/  LDL.128 R40, [R2+-0x1ff0] ;  /* 0xffe0100002287983 */ /* 0x000f280000100c00 */
[----:B------:R-:W0:Y:S01]  /*0f80*/  LDL.128 R48, [R2+0x10] ;  /* 0x0000100002307983 */ /* 0x000e220000100c00 */
[----:B---3--:R-:W-:Y:S01]  /*0f90*/  FFMA R56, R28, R72, R36 ;  /* 0x000000481c387223 */ /* 0x008fe20000000024 */
[C---:B------:R-:W-:Y:S01]  /*0fa0*/  FFMA R57, R72.reuse, R29, R37 ;  /* 0x0000001d48397223 */ /* 0x040fe20000000025 */
[C---:B------:R-:W-:Y:S01]  /*0fb0*/  FFMA R58, R72.reuse, R30, R38 ;  /* 0x0000001e483a7223 */ /* 0x040fe20000000026 */
[----:B------:R-:W-:-:S02]  /*0fc0*/  FFMA R59, R72, R31, R39 ;  /* 0x0000001f483b7223 */ /* 0x000fc40000000027 */
[----:B------:R-:W2:Y:S01]  /*0fd0*/  LDL.128 R36, [R2+-0x1fe0] ;  /* 0xffe0200002247983 */ /* 0x000ea20000100c00 */
[----:B-1----:R-:W-:Y:S01]  /*0fe0*/  FFMA R52, R32, R72, R44 ;  /* 0x0000004820347223 */ /* 0x002fe2000000002c */
[C---:B------:R-:W-:Y:S01]  /*0ff0*/  FFMA R53, R72.reuse, R33, R45 ;  /* 0x0000002148357223 */ /* 0x040fe2000000002d */
[C---:B------:R-:W-:Y:S01]  /*1000*/  FFMA R54, R72.reuse, R34, R46 ;  /* 0x0000002248367223 */ /* 0x040fe2000000002e */
[----:B------:R-:W-:Y:S01]  /*1010*/  FFMA R55, R72, R35, R47 ;  /* 0x0000002348377223 */ /* 0x000fe2000000002f */
[----:B----4-:R-:W-:Y:S01]  /*1020*/  FFMA R60, R24, R72, R40 ;  /* 0x00000048183c7223 */ /* 0x010fe20000000028 */
[C---:B------:R-:W-:Y:S01]  /*1030*/  FFMA R61, R72.reuse, R25, R41 ;  /* 0x00000019483d7223 */ /* 0x040fe20000000029 */
[C---:B------:R-:W-:Y:S01]  /*1040*/  FFMA R62, R72.reuse, R26, R42 ;  /* 0x0000001a483e7223 */ /* 0x040fe2000000002a */
[----:B------:R-:W-:Y:S01]  /*1050*/  FFMA R63, R72, R27, R43 ;  /* 0x0000001b483f7223 */ /* 0x000fe2000000002b */
[----:B------:R2:W-:Y:S01]  /*1060*/  STL.128 [R2+-0x2000], R52 ;  /* 0xffe0003402007387 */ /* 0x0005e20000100c00 */
[----:B0-----:R-:W-:Y:S01]  /*1070*/  FFMA R64, R20, R72, R48 ;  /* 0x0000004814407223 */ /* 0x001fe20000000030 */
[C---:B------:R-:W-:Y:S01]  /*1080*/  FFMA R65, R72.reuse, R21, R49 ;  /* 0x0000001548417223 */ /* 0x040fe20000000031 */
[C---:B------:R-:W-:Y:S01]  /*1090*/  FFMA R66, R72.reuse, R22, R50 ;  /* 0x0000001648427223 */ /* 0x040fe20000000032 */
[----:B------:R-:W3:Y:S01]  /*10a0*/  LDL.128 R40, [R2+-0x1fd0] ;  /* 0xffe0300002287983 */ /* 0x000ee20000100c00 */
[----:B------:R-:W-:-:S03]  /*10b0*/  FFMA R67, R72, R23, R51 ;  /* 0x0000001748437223 */ /* 0x000fc60000000033 */
[----:B------:R-:W4:Y:S04]  /*10c0*/  LDL.128 R44, [R2+0x20] ;  /* 0x00002000022c7983 */ /* 0x000f280000100c00 */
[----:B------:R-:W5:Y:S04]  /*10d0*/  LDL.128 R48, [R2+0x30] ;  /* 0x0000300002307983 */ /* 0x000f680000100c00 */
[----:B------:R-:W-:Y:S04]  /*10e0*/  STL.128 [R2+0x10], R64 ;  /* 0x0000104002007387 */ /* 0x000fe80000100c00 */
[----:B------:R-:W0:Y:S01]  /*10f0*/  LDS R64, [R68] ;  /* 0x0000000044407984 */ /* 0x000e220000000800 */
[----:B--2---:R-:W-:Y:S01]  /*1100*/  FFMA R52, R16, R72, R36 ;  /* 0x0000004810347223 */ /* 0x004fe20000000024 */
[C---:B------:R-:W-:Y:S01]  /*1110*/  FFMA R53, R72.reuse, R17, R37 ;  /* 0x0000001148357223 */ /* 0x040fe20000000025 */
[C---:B------:R-:W-:Y:S01]  /*1120*/  FFMA R54, R72.reuse, R18, R38 ;  /* 0x0000001248367223 */ /* 0x040fe20000000026 */
[----:B------:R-:W-:-:S02]  /*1130*/  FFMA R55, R72, R19, R39 ;  /* 0x0000001348377223 */ /* 0x000fc40000000027 */
[----:B------:R-:W0:Y:S04]  /*1140*/  LDL.128 R36, [R2+-0x1fc0] ;  /* 0xffe0400002247983 */ /* 0x000e280000100c00 */
[----:B------:R1:W-:Y:S04]  /*1150*/  STL.128 [R2+-0x1fe0], R52 ;  /* 0xffe0203402007387 */ /* 0x0003e80000100c00 */
[----:B-1----:R-:W2:Y:S01]  /*1160*/  LDL.128 R52, [R2+0x50] ;  /* 0x0000500002347983 */ /* 0x002ea20000100c00 */
[----:B-----5:R-:W-:Y:S01]  /*1170*/  FFMA R48, R4, R72, R48 ;  /* 0x0000004804307223 */ /* 0x020fe20000000030 */
[----:B------:R-:W-:-:S02]  /*1180*/  FFMA R49, R72, R5, R49 ;  /* 0x0000000548317223 */ /* 0x000fc40000000031 */
[----:B------:R3:W-:Y:S01]  /*1190*/  STL.128 [R2+-0x1ff0], R60 ;  /* 0xffe0103c02007387 */ /* 0x0007e20000100c00 */
[C---:B------:R-:W-:Y:S01]  /*11a0*/  FFMA R50, R72.reuse, R6, R50 ;  /* 0x0000000648327223 */ /* 0x040fe20000000032 */
[----:B------:R-:W-:Y:S02]  /*11b0*/  FFMA R51, R72, R7, R51 ;  /* 0x0000000748337223 */ /* 0x000fe40000000033 */
[----:B------:R4:W-:Y:S04]  /*11c0*/  STL.128 [R2], R56 ;  /* 0x0000003802007387 */ /* 0x0009e80000100c00 */
[----:B------:R1:W-:Y:S01]  /*11d0*/  STL.128 [R2+0x30], R48 ;  /* 0x0000303002007387 */ /* 0x0003e20000100c00 */
[----:B---3--:R-:W-:Y:S01]  /*11e0*/  FFMA R60, R8, R72, R40 ;  /* 0x00000048083c7223 */ /* 0x008fe20000000028 */
[C---:B------:R-:W-:Y:S01]  /*11f0*/  FFMA R61, R72.reuse, R9, R41 ;  /* 0x00000009483d7223 */ /* 0x040fe20000000029 */
[C---:B------:R-:W-:Y:S01]  /*1200*/  FFMA R62, R72.reuse, R10, R42 ;  /* 0x0000000a483e7223 */ /* 0x040fe2000000002a */
[----:B------:R-:W-:Y:S01]  /*1210*/  FFMA R63, R72, R11, R43 ;  /* 0x0000000b483f7223 */ /* 0x000fe2000000002b */
[----:B----4-:R-:W-:Y:S01]  /*1220*/  FFMA R56, R12, R72, R44 ;  /* 0x000000480c387223 */ /* 0x010fe2000000002c */
[C---:B------:R-:W-:Y:S01]  /*1230*/  FFMA R57, R72.reuse, R13, R45 ;  /* 0x0000000d48397223 */ /* 0x040fe2000000002d */
[C---:B------:R-:W-:Y:S01]  /*1240*/  FFMA R58, R72.reuse, R14, R46 ;  /* 0x0000000e483a7223 */ /* 0x040fe2000000002e */
[----:B------:R-:W-:Y:S01]  /*1250*/  FFMA R59, R72, R15, R47 ;  /* 0x0000000f483b7223 */ /* 0x000fe2000000002f */
[----:B------:R-:W-:Y:S04]  /*1260*/  STL.128 [R2+-0x1fd0], R60 ;  /* 0xffe0303c02007387 */ /* 0x000fe80000100c00 */
[----:B------:R3:W-:Y:S04]  /*1270*/  STL.128 [R2+0x20], R56 ;  /* 0x0000203802007387 */ /* 0x0007e80000100c00 */
[----:B------:R-:W4:Y:S04]  /*1280*/  LDL.128 R40, [R2+0x40] ;  /* 0x0000400002287983 */ /* 0x000f280000100c00 */
[----:B------:R-:W5:Y:S04]  /*1290*/  LDL.128 R44, [R2+-0x1fb0] ;  /* 0xffe05000022c7983 */ /* 0x000f680000100c00 */
[----:B-1----:R-:W5:Y:S04]  /*12a0*/  LDL.128 R48, [R2+-0x1fa0] ;  /* 0xffe0600002307983 */ /* 0x002f680000100c00 */
[----:B---3--:R-:W3:Y:S01]  /*12b0*/  LDL.128 R56, [R2+0x60] ;  /* 0x0000600002387983 */ /* 0x008ee20000100c00 */
[----:B0-----:R-:W-:Y:S01]  /*12c0*/  FFMA R36, R32, R64, R36 ;  /* 0x0000004020247223 */ /* 0x001fe20000000024 */
[C---:B------:R-:W-:Y:S01]  /*12d0*/  FFMA R37, R64.reuse, R33, R37 ;  /* 0x0000002140257223 */ /* 0x040fe20000000025 */
[C---:B------:R-:W-:Y:S01]  /*12e0*/  FFMA R38, R64.reuse, R34, R38 ;  /* 0x0000002240267223 */ /* 0x040fe20000000026 */
[----:B------:R-:W-:-:S05]  /*12f0*/  FFMA R39, R64, R35, R39 ;  /* 0x0000002340277223 */ /* 0x000fca0000000027 */
[----:B------:R0:W-:Y:S01]  /*1300*/  STL.128 [R2+-0x1fc0], R36 ;  /* 0xffe0402402007387 */ /* 0x0001e20000100c00 */
[----:B--2---:R-:W-:Y:S01]  /*1310*/  FFMA R60, R20, R64, R52 ;  /* 0x00000040143c7223 */ /* 0x004fe20000000034 */
[C---:B------:R-:W-:Y:S01]  /*1320*/  FFMA R61, R64.reuse, R21, R53 ;  /* 0x00000015403d7223 */ /* 0x040fe20000000035 */
[C---:B------:R-:W-:Y:S01]  /*1330*/  FFMA R62, R64.reuse, R22, R54 ;  /* 0x00000016403e7223 */ /* 0x040fe20000000036 */
[----:B------:R-:W-:Y:S01]  /*1340*/  FFMA R63, R64, R23, R55 ;  /* 0x00000017403f7223 */ /* 0x000fe20000000037 */
[----:B0-----:R-:W2:Y:S04]  /*1350*/  LDL.128 R36, [R2+0x70] ;  /* 0x0000700002247983 */ /* 0x001ea80000100c00 */
[----:B------:R-:W2:Y:S01]  /*1360*/  LDL.128 R52, [R2+-0x1f90] ;  /* 0xffe0700002347983 */ /* 0x000ea20000100c00 */
[----:B------:R-:W-:-:S04]  /*1370*/  UIADD3 UR5, UPT, UPT, UR5, 0x8, URZ ;  /* 0x0000000805057890 */ /* 0x000fc8000fffe0ff */
[----:B------:R-:W-:Y:S01]  /*1380*/  UISETP.NE.AND UP0, UPT, UR5, 0x204, UPT ;  /* 0x000002040500788c */ /* 0x000fe2000bf05270 */
[----:B------:R-:W-:Y:S01]  /*1390*/  STL.128 [R2+0x50], R60 ;  /* 0x0000503c02007387 */ /* 0x000fe20000100c00 */
[----:B------:R-:W-:Y:S01]  /*13a0*/  IADD3 R68, PT, PT, R68, 0x8, RZ ;  /* 0x0000000844447810 */ /* 0x000fe20007ffe0ff */
[----:B----4-:R-:W-:Y:S01]  /*13b0*/  FFMA R40, R28, R64, R40 ;  /* 0x000000401c287223 */ /* 0x010fe20000000028 */
[C---:B------:R-:W-:Y:S01]  /*13c0*/  FFMA R41, R64.reuse, R29, R41 ;  /* 0x0000001d40297223 */ /* 0x040fe20000000029 */
[C---:B------:R-:W-:Y:S01]  /*13d0*/  FFMA R42, R64.reuse, R30, R42 ;  /* 0x0000001e402a7223 */ /* 0x040fe2000000002a */
[----:B------:R-:W-:Y:S01]  /*13e0*/  FFMA R43, R64, R31, R43 ;  /* 0x0000001f402b7223 */ /* 0x000fe2000000002b */
[----:B-----5:R-:W-:Y:S01]  /*13f0*/  FFMA R44, R24, R64, R44 ;  /* 0x00000040182c7223 */ /* 0x020fe2000000002c */
[C---:B------:R-:W-:Y:S01]  /*1400*/  FFMA R45, R64.reuse, R25, R45 ;  /* 0x00000019402d7223 */ /* 0x040fe2000000002d */
[C---:B------:R-:W-:Y:S01]  /*1410*/  FFMA R46, R64.reuse, R26, R46 ;  /* 0x0000001a402e7223 */ /* 0x040fe2000000002e */
[----:B------:R-:W-:Y:S01]  /*1420*/  FFMA R47, R64, R27, R47 ;  /* 0x0000001b402f7223 */ /* 0x000fe2000000002f */
[----:B------:R-:W-:Y:S01]  /*1430*/  FFMA R48, R16, R64, R48 ;  /* 0x0000004010307223 */ /* 0x000fe20000000030 */
[C---:B------:R-:W-:Y:S01]  /*1440*/  FFMA R49, R64.reuse, R17, R49 ;  /* 0x0000001140317223 */ /* 0x040fe20000000031 */
[C---:B------:R-:W-:Y:S01]  /*1450*/  FFMA R50, R64.reuse, R18, R50 ;  /* 0x0000001240327223 */ /* 0x040fe20000000032 */
[----:B------:R-:W-:Y:S01]  /*1460*/  FFMA R51, R64, R19, R51 ;  /* 0x0000001340337223 */ /* 0x000fe20000000033 */
[----:B---3--:R-:W-:Y:S01]  /*1470*/  FFMA R56, R12, R64, R56 ;  /* 0x000000400c387223 */ /* 0x008fe20000000038 */
[C---:B------:R-:W-:Y:S01]  /*1480*/  FFMA R57, R64.reuse, R13, R57 ;  /* 0x0000000d40397223 */ /* 0x040fe20000000039 */
[C---:B------:R-:W-:Y:S01]  /*1490*/  FFMA R58, R64.reuse, R14, R58 ;  /* 0x0000000e403a7223 */ /* 0x040fe2000000003a */
[----:B------:R-:W-:Y:S01]  /*14a0*/  FFMA R59, R64, R15, R59 ;  /* 0x0000000f403b7223 */ /* 0x000fe2000000003b */
[----:B------:R-:W-:Y:S04]  /*14b0*/  STL.128 [R2+0x40], R40 ;  /* 0x0000402802007387 */ /* 0x000fe80000100c00 */
[----:B------:R-:W-:Y:S04]  /*14c0*/  STL.128 [R2+-0x1fb0], R44 ;  /* 0xffe0502c02007387 */ /* 0x000fe80000100c00 */
[----:B------:R-:W-:Y:S04]  /*14d0*/  STL.128 [R2+-0x1fa0], R48 ;  /* 0xffe0603002007387 */ /* 0x000fe80000100c00 */
[----:B------:R-:W-:Y:S01]  /*14e0*/  STL.128 [R2+0x60], R56 ;  /* 0x0000603802007387 */ /* 0x000fe20000100c00 */
[----:B--2---:R-:W-:Y:S01]  /*14f0*/  FFMA R36, R4, R64, R36 ;  /* 0x0000004004247223 */ /* 0x004fe20000000024 */
[C---:B------:R-:W-:Y:S01]  /*1500*/  FFMA R37, R64.reuse, R5, R37 ;  /* 0x0000000540257223 */ /* 0x040fe20000000025 */
[C---:B------:R-:W-:Y:S01]  /*1510*/  FFMA R38, R64.reuse, R6, R38 ;  /* 0x0000000640267223 */ /* 0x040fe20000000026 */
[----:B------:R-:W-:Y:S01]  /*1520*/  FFMA R39, R64, R7, R39 ;  /* 0x0000000740277223 */ /* 0x000fe20000000027 */
[----:B------:R-:W-:Y:S01]  /*1530*/  FFMA R52, R8, R64, R52 ;  /* 0x0000004008347223 */ /* 0x000fe20000000034 */
[C---:B------:R-:W-:Y:S01]  /*1540*/  FFMA R53, R64.reuse, R9, R53 ;  /* 0x0000000940357223 */ /* 0x040fe20000000035 */
[C---:B------:R-:W-:Y:S01]  /*1550*/  FFMA R54, R64.reuse, R10, R54 ;  /* 0x0000000a40367223 */ /* 0x040fe20000000036 */
[----:B------:R-:W-:Y:S01]  /*1560*/  FFMA R55, R64, R11, R55 ;  /* 0x0000000b40377223 */ /* 0x000fe20000000037 */
[----:B------:R-:W-:Y:S04]  /*1570*/  STL.128 [R2+0x70], R36 ;  /* 0x0000702402007387 */ /* 0x000fe80000100c00 */
[----:B------:R0:W-:Y:S02]  /*1580*/  STL.128 [R2+-0x1f90], R52 ;  /* 0xffe0703402007387 */ /* 0x0001e40000100c00 */
[----:B0-----:R-:W-:Y:S01]  /*1590*/  IADD3 R2, PT, PT, R2, 0x80, RZ ;  /* 0x0000008002027810 */ /* 0x001fe20007ffe0ff */
[----:B------:R-:W-:Y:S06]  /*15a0*/  BRA.U UP0, `(.L_x_1) ;  /* 0xfffffff900647547 */ /* 0x000fec000b83ffff */
[----:B------:R-:W-:Y:S05]  /*15b0*/  @P0 BRA `(.L_x_2) ;  /* 0xfffffff400c40947 */ /* 0x000fea000383ffff */
[----:B------:R-:W0:Y:S01]  /*15c0*/  LDC.64 R4, c[0x0][0x390] ;  /* 0x0000e400ff047b82 */ /* 0x000e220000000a00 */
[C---:B------:R-:W-:Y:S02]  /*15d0*/  SHF.L.U32 R2, R3.reuse, 0xd, RZ ;  /* 0x0000000d03027819 */ /* 0x040fe400000006ff */
[----:B------:R-:W-:Y:S02]  /*15e0*/  SHF.L.U32 R3, R3, 0x4, RZ ;  /* 0x0000000403037819 */ /* 0x000fe400000006ff */
[----:B------:R-:W-:Y:S02]  /*15f0*/  LOP3.LUT R2, R2, 0x180000, RZ, 0xc0, !PT ;  /* 0x0018000002027812 */ /* 0x000fe400078ec0ff */
[----:B------:R-:W-:-:S04]  /*1600*/  LOP3.LUT R3, R3, 0x3f0, RZ, 0xc0, !PT ;  /* 0x000003f003037812 */ /* 0x000fc800078ec0ff */
[----:B------:R-:W-:Y:S01]  /*1610*/  IADD3 R7, PT, PT, R3, UR4, R2 ;  /* 0x0000000403077c10 */ /* 0x000fe2000fffe002 */
[----:B------:R-:W-:-:S06]  /*1620*/  UMOV UR4, URZ ;  /* 0x000000ff00047c82 */ /* 0x000fcc0008000000 */
.L_x_3:
[----:B-1----:R-:W2:Y:S04]  /*1630*/  LDL.128 R8, [R0+-0x2000] ;  /* 0xffe0000000087983 */ /* 0x002ea80000100c00 */
[----:B------:R-:W3:Y:S04]  /*1640*/  LDL.128 R12, [R0] ;  /* 0x00000000000c7983 */ /* 0x000ee80000100c00 */
[----:B------:R-:W4:Y:S04]  /*1650*/  LDL.128 R16, [R0+-0x1ff0] ;  /* 0xffe0100000107983 */ /* 0x000f280000100c00 */
[----:B------:R-:W5:Y:S04]  /*1660*/  LDL.128 R20, [R0+0x10] ;  /* 0x0000100000147983 */ /* 0x000f680000100c00 */
[----:B------:R-:W5:Y:S04]  /*1670*/  LDL.128 R24, [R0+-0x1fe0] ;  /* 0xffe0200000187983 */ /* 0x000f680000100c00 */
[----:B------:R-:W5:Y:S04]  /*1680*/  LDL.128 R28, [R0+0x20] ;  /* 0x00002000001c7983 */ /* 0x000f680000100c00 */
[----:B------:R-:W5:Y:S04]  /*1690*/  LDL.128 R32, [R0+-0x1fd0] ;  /* 0xffe0300000207983 */ /* 0x000f680000100c00 */
[----:B------:R1:W5:Y:S01]  /*16a0*/  LDL.128 R36, [R0+0x30] ;  /* 0x0000300000247983 */ /* 0x0003620000100c00 */
[C---:B0-----:R-:W-:Y:S01]  /*16b0*/  IMAD.WIDE.U32 R2, R7.reuse, 0x4, R4 ;  /* 0x0000000407027825 */ /* 0x041fe200078e0004 */
[----:B------:R-:W-:Y:S01]  /*16c0*/  UIADD3 UR4, UPT, UPT, UR4, 0x1, URZ ;  /* 0x0000000104047890 */ /* 0x000fe2000fffe0ff */
[----:B------:R-:W-:-:S03]  /*16d0*/  IADD3 R7, PT, PT, R7, 0x1000, RZ ;  /* 0x0000100007077810 */ /* 0x000fc60007ffe0ff */
[----:B------:R-:W-:Y:S01]  /*16e0*/  UISETP.NE.AND UP0, UPT, UR4, 0x80, UPT ;  /* 0x000000800400788c */ /* 0x000fe2000bf05270 */
[----:B-1----:R-:W-:Y:S01]  /*16f0*/  IADD3 R0, PT, PT, R0, 0x40, RZ ;  /* 0x0000004000007810 */ /* 0x002fe20007ffe0ff */
[----:B--2---:R1:W-:Y:S04]  /*1700*/  STG.E desc[UR8][R2.64], R8 ;  /* 0x0000000802007986 */ /* 0x0043e8000c101908 */
[----:B------:R1:W-:Y:S04]  /*1710*/  STG.E desc[UR8][R2.64+0x4], R9 ;  /* 0x0000040902007986 */ /* 0x0003e8000c101908 */
[----:B------:R1:W-:Y:S04]  /*1720*/  STG.E desc[UR8][R2.64+0x8], R10 ;  /* 0x0000080a02007986 */ /* 0x0003e8000c101908 */
[----:B------:R1:W-:Y:S04]  /*1730*/  STG.E desc[UR8][R2.64+0xc], R11 ;  /* 0x00000c0b02007986 */ /* 0x0003e8000c101908 */
[----:B---3--:R1:W-:Y:S04]  /*1740*/  STG.E desc[UR8][R2.64+0x1000], R12 ;  /* 0x0010000c02007986 */ /* 0x0083e8000c101908 */
[----:B------:R1:W-:Y:S04]  /*1750*/  STG.E desc[UR8][R2.64+0x1004], R13 ;  /* 0x0010040d02007986 */ /* 0x0003e8000c101908 */
[----:B------:R1:W-:Y:S04]  /*1760*/  STG.E desc[UR8][R2.64+0x1008], R14 ;  /* 0x0010080e02007986 */ /* 0x0003e8000c101908 */
[----:B------:R1:W-:Y:S04]  /*1770*/  STG.E desc[UR8][R2.64+0x100c], R15 ;  /* 0x00100c0f02007986 */ /* 0x0003e8000c101908 */
[----:B----4-:R1:W-:Y:S04]  /*1780*/  STG.E desc[UR8][R2.64+0x10], R16 ;  /* 0x0000101002007986 */ /* 0x0103e8000c101908 */
[----:B------:R1:W-:Y:S04]  /*1790*/  STG.E desc[UR8][R2.64+0x14], R17 ;  /* 0x0000141102007986 */ /* 0x0003e8000c101908 */
[----:B------:R1:W-:Y:S04]  /*17a0*/  STG.E desc[UR8][R2.64+0x18], R18 ;  /* 0x0000181202007986 */ /* 0x0003e8000c101908 */
[----:B------:R1:W-:Y:S04]  /*17b0*/  STG.E desc[UR8][R2.64+0x1c], R19 ;  /* 0x00001c1302007986 */ /* 0x0003e8000c101908 */
[----:B-----5:R1:W-:Y:S04]  /*17c0*/  STG.E desc[UR8][R2.64+0x1010], R20 ;  /* 0x0010101402007986 */ /* 0x0203e8000c101908 */
[----:B------:R1:W-:Y:S04]  /*17d0*/  STG.E desc[UR8][R2.64+0x1014], R21 ;  /* 0x0010141502007986 */ /* 0x0003e8000c101908 */
        /* <DEDUP_REMOVED lines=17> */
[----:B------:R1:W-:Y:S01]  /*18f0*/  STG.E desc[UR8][R2.64+0x103c], R39 ;  /* 0x00103c2702007986 */ /* 0x0003e2000c101908 */
[----:B------:R-:W-:Y:S05]  /*1900*/  BRA.U UP0, `(.L_x_3) ;  /* 0xfffffffd00487547 */ /* 0x000fea000b83ffff */
[----:B------:R-:W-:Y:S05]  /*1910*/  EXIT ;  /* 0x000000000000794d */ /* 0x000fea0003800000 */
.L_x_4:
[----:B------:R-:W-:-:S00]  /*1920*/  BRA `(.L_x_4) ;  /* 0xfffffffc00fc7947 */ /* 0x000fc0000383ffff */
[----:B------:R-:W-:-:S00]  /*1930*/  NOP ;  /* 0x0000000000007918 */ /* 0x000fc00000000000 */
        /* <DEDUP_REMOVED lines=12> */
.L_x_5:


//--------------------- .nv.shared.mymatmul_kernel0 --------------------------
	.section	.nv.shared.mymatmul_kernel0,"aw",@nobits
	.sectionflags	@""
	.align	4
.nv.shared.mymatmul_kernel0:
	.zero		11264


//--------------------- .nv.shared.reserved.0     --------------------------
	.section	.nv.shared.reserved.0,"aw",@nobits
	.weak		__nv_reservedSMEM_offset_0_alias
	.size		__nv_reservedSMEM_offset_0_alias, 0, 64
	.other		__nv_reservedSMEM_offset_0_alias,@"STO_CUDA_RESERVED_SHARED STV_DEFAULT"
__nv_reservedSMEM_offset_0_alias:
	.zero		0
	.zero		64


//--------------------- .nv.constant0.mymatmul_kernel0 --------------------------
	.section	.nv.constant0.mymatmul_kernel0,"a",@progbits
	.sectionflags	@""
	.align	4
.nv.constant0.mymatmul_kernel0:
	.zero		920


//--------------------- SYMBOLS --------------------------

	.type		.nv.reservedSmem.offset0,@object
	.size		.nv.reservedSmem.offset0,0x4
	.type		.nv.reservedSmem.cap,@object
	.size		.nv.reservedSmem.cap,0x4
